	.headerflags	@"EF_CUDA_TEXMODE_UNIFIED EF_CUDA_64BIT_ADDRESS EF_CUDA_ACCELERATORS EF_CUDA_SM90 EF_CUDA_VIRTUAL_SM(EF_CUDA_SM90)"
	.elftype	@"ET_EXEC"


//--------------------- .nv.info                  --------------------------
	.section	.nv.info,"",@"SHT_CUDA_INFO"
	.align	4


	//----- nvinfo : EIATTR_REGCOUNT
	.align		4
        /*0000*/ 	.byte	0x04, 0x2f
        /*0002*/ 	.short	(.L_1 - .L_0)
	.align		4
.L_0:
        /*0004*/ 	.word	index@(triton_poi_fused_add_convolution_relu_13)
        /*0008*/ 	.word	0x00000010


	//----- nvinfo : EIATTR_MIN_STACK_SIZE
	.align		4
.L_1:
        /*000c*/ 	.byte	0x04, 0x12
        /*000e*/ 	.short	(.L_3 - .L_2)
	.align		4
.L_2:
        /*0010*/ 	.word	index@(triton_poi_fused_add_convolution_relu_13)
        /*0014*/ 	.word	0x00000000


	//----- nvinfo : EIATTR_FRAME_SIZE
	.align		4
.L_3:
        /*0018*/ 	.byte	0x04, 0x11
        /*001a*/ 	.short	(.L_5 - .L_4)
	.align		4
.L_4:
        /*001c*/ 	.word	index@(triton_poi_fused_add_convolution_relu_13)
        /*0020*/ 	.word	0x00000000


	//----- nvinfo : EIATTR_MIN_STACK_SIZE
	.align		4
.L_5:
        /*0024*/ 	.byte	0x04, 0x12
        /*0026*/ 	.short	(.L_7 - .L_6)
	.align		4
.L_6:
        /*0028*/ 	.word	index@(triton_poi_fused_add_convolution_relu_13)
        /*002c*/ 	.word	0x00000000
.L_7:


//--------------------- .nv.info.triton_poi_fused_add_convolution_relu_13 --------------------------
	.section	.nv.info.triton_poi_fused_add_convolution_relu_13,"",@"SHT_CUDA_INFO"
	.sectionflags	@""
	.align	4


	//----- nvinfo : EIATTR_CUDA_API_VERSION
	.align		4
        /*0000*/ 	.byte	0x04, 0x37
        /*0002*/ 	.short	(.L_9 - .L_8)
.L_8:
        /*0004*/ 	.word	0x0000007c


	//----- nvinfo : EIATTR_KPARAM_INFO
	.align		4
.L_9:
        /*0008*/ 	.byte	0x04, 0x17
        /*000a*/ 	.short	(.L_11 - .L_10)
.L_10:
        /*000c*/ 	.word	0x00000000
        /*0010*/ 	.short	0x0005
        /*0012*/ 	.short	0x0028
        /*0014*/ 	.byte	0x00, 0xf0, 0x11, 0x00


	//----- nvinfo : EIATTR_KPARAM_INFO
	.align		4
.L_11:
        /*0018*/ 	.byte	0x04, 0x17
        /*001a*/ 	.short	(.L_13 - .L_12)
.L_12:
        /*001c*/ 	.word	0x00000000
        /*0020*/ 	.short	0x0004
        /*0022*/ 	.short	0x0020
        /*0024*/ 	.byte	0x00, 0xf4, 0x21, 0x00


	//----- nvinfo : EIATTR_KPARAM_INFO
	.align		4
.L_13:
        /*0028*/ 	.byte	0x04, 0x17
        /*002a*/ 	.short	(.L_15 - .L_14)
.L_14:
        /*002c*/ 	.word	0x00000000
        /*0030*/ 	.short	0x0003
        /*0032*/ 	.short	0x0018
        /*0034*/ 	.byte	0x00, 0xf4, 0x21, 0x00


	//----- nvinfo : EIATTR_KPARAM_INFO
	.align		4
.L_15:
        /*0038*/ 	.byte	0x04, 0x17
        /*003a*/ 	.short	(.L_17 - .L_16)
.L_16:
        /*003c*/ 	.word	0x00000000
        /*0040*/ 	.short	0x0002
        /*0042*/ 	.short	0x0010
        /*0044*/ 	.byte	0x00, 0xf4, 0x21, 0x00


	//----- nvinfo : EIATTR_KPARAM_INFO
	.align		4
.L_17:
        /*0048*/ 	.byte	0x04, 0x17
        /*004a*/ 	.short	(.L_19 - .L_18)
.L_18:
        /*004c*/ 	.word	0x00000000
        /*0050*/ 	.short	0x0001
        /*0052*/ 	.short	0x0008
        /*0054*/ 	.byte	0x00, 0xf4, 0x21, 0x00


	//----- nvinfo : EIATTR_KPARAM_INFO
	.align		4
.L_19:
        /*0058*/ 	.byte	0x04, 0x17
        /*005a*/ 	.short	(.L_21 - .L_20)
.L_20:
        /*005c*/ 	.word	0x00000000
        /*0060*/ 	.short	0x0000
        /*0062*/ 	.short	0x0000
        /*0064*/ 	.byte	0x00, 0xf4, 0x21, 0x00


	//----- nvinfo : EIATTR_SPARSE_MMA_MASK
	.align		4
.L_21:
        /*0068*/ 	.byte	0x03, 0x50
        /*006a*/ 	.short	0x0000


	//----- nvinfo : EIATTR_MAXREG_COUNT
	.align		4
        /*006c*/ 	.byte	0x03, 0x1b
        /*006e*/ 	.short	0x00ff


	//----- nvinfo : EIATTR_EXIT_INSTR_OFFSETS
	.align		4
        /*0070*/ 	.byte	0x04, 0x1c
        /*0072*/ 	.short	(.L_23 - .L_22)


	//   ....[0]....
.L_22:
        /*0074*/ 	.word	0x00000210


	//----- nvinfo : EIATTR_REQNTID
	.align		4
.L_23:
        /*0078*/ 	.byte	0x04, 0x10
        /*007a*/ 	.short	(.L_25 - .L_24)
.L_24:
        /*007c*/ 	.word	0x00000080
        /*0080*/ 	.word	0x00000001
        /*0084*/ 	.word	0x00000001


	//----- nvinfo : EIATTR_CBANK_PARAM_SIZE
	.align		4
.L_25:
        /*0088*/ 	.byte	0x03, 0x19
        /*008a*/ 	.short	0x002c


	//----- nvinfo : EIATTR_PARAM_CBANK
	.align		4
        /*008c*/ 	.byte	0x04, 0x0a
        /*008e*/ 	.short	(.L_27 - .L_26)
	.align		4
.L_26:
        /*0090*/ 	.word	index@(.nv.constant0.triton_poi_fused_add_convolution_relu_13)
        /*0094*/ 	.short	0x0210
        /*0096*/ 	.short	0x002c


	//----- nvinfo : EIATTR_SW_WAR
	.align		4
.L_27:
        /*0098*/ 	.byte	0x04, 0x36
        /*009a*/ 	.short	(.L_29 - .L_28)
.L_28:
        /*009c*/ 	.word	0x00000008
.L_29:


//--------------------- .nv.callgraph             --------------------------
	.section	.nv.callgraph,"",@"SHT_CUDA_CALLGRAPH"
	.align	4
	.sectionentsize	8
	.align		4
        /*0000*/ 	.word	0x00000000
	.align		4
        /*0004*/ 	.word	0xffffffff
	.align		4
        /*0008*/ 	.word	0x00000000
	.align		4
        /*000c*/ 	.word	0xfffffffe
	.align		4
        /*0010*/ 	.word	0x00000000
	.align		4
        /*0014*/ 	.word	0xfffffffd
	.align		4
        /*0018*/ 	.word	0x00000000
	.align		4
        /*001c*/ 	.word	0xfffffffc


//--------------------- .text.triton_poi_fused_add_convolution_relu_13 --------------------------
	.section	.text.triton_poi_fused_add_convolution_relu_13,"ax",@progbits
	.align	128
        .global         triton_poi_fused_add_convolution_relu_13
        .type           triton_poi_fused_add_convolution_relu_13,@function
        .size           triton_poi_fused_add_convolution_relu_13,(.L_x_1 - triton_poi_fused_add_convolution_relu_13)
        .other          triton_poi_fused_add_convolution_relu_13,@"STO_CUDA_ENTRY STV_DEFAULT"
triton_poi_fused_add_convolution_relu_13:
.text.triton_poi_fused_add_convolution_relu_13:
[----:B------:R-:W-:Y:S01]  /*0000*/  LDC R1, c[0x0][0x28] ;  /* 0x00000a00ff017b82 */ /* 0x000fe20000000800 */
[----:B------:R-:W1:Y:S07]  /*0010*/  S2R R0, SR_TID.X ;  /* 0x0000000000007919 */ /* 0x000e6e0000002100 */
[----:B------:R-:W2:Y:S01]  /*0020*/  LDC.64 R4, c[0x0][0x218] ;  /* 0x00008600ff047b82 */ /* 0x000ea20000000a00 */
[----:B------:R-:W-:Y:S01]  /*0030*/  ULDC.64 UR4, c[0x0][0x208] ;  /* 0x0000820000047ab9 */ /* 0x000fe20000000a00 */
[----:B------:R-:W3:Y:S06]  /*0040*/  S2R R3, SR_CTAID.X ;  /* 0x0000000000037919 */ /* 0x000eec0000002500 */
[----:B------:R-:W4:Y:S01]  /*0050*/  LDC.64 R6, c[0x0][0x220] ;  /* 0x00008800ff067b82 */ /* 0x000f220000000a00 */
[----:B-1----:R-:W-:-:S02]  /*0060*/  LOP3.LUT R0, R0, 0x7f, RZ, 0xc0, !PT ;  /* 0x0000007f00007812 */ /* 0x002fc400078ec0ff */
[----:B---3--:R-:W-:-:S03]  /*0070*/  SHF.R.S32.HI R2, RZ, 0x18, R3 ;  /* 0x00000018ff027819 */ /* 0x008fc60000011403 */
[----:B------:R-:W-:Y:S01]  /*0080*/  IMAD R0, R3, 0x80, R0 ;  /* 0x0000008003007824 */ /* 0x000fe200078e0200 */
[----:B------:R-:W-:-:S04]  /*0090*/  SGXT R3, R2, 0x1 ;  /* 0x000000010203781a */ /* 0x000fc80000000200 */
[----:B------:R-:W-:Y:S02]  /*00a0*/  LEA.HI R8, R3, R0, RZ, 0x6 ;  /* 0x0000000003087211 */ /* 0x000fe400078f30ff */
[----:B------:R-:W1:Y:S02]  /*00b0*/  LDC.64 R2, c[0x0][0x210] ;  /* 0x00008400ff027b82 */ /* 0x000e640000000a00 */
[----:B------:R-:W-:-:S04]  /*00c0*/  SHF.R.S32.HI R11, RZ, 0x6, R8 ;  /* 0x00000006ff0b7819 */ /* 0x000fc80000011408 */
[C---:B------:R-:W-:Y:S01]  /*00d0*/  LEA.HI R10, R11.reuse, R11, RZ, 0x7 ;  /* 0x0000000b0b0a7211 */ /* 0x040fe200078f38ff */
[----:B--2---:R-:W-:Y:S01]  /*00e0*/  IMAD.WIDE R4, R11, 0x4, R4 ;  /* 0x000000040b047825 */ /* 0x004fe200078e0204 */
[----:B------:R-:W2:Y:S02]  /*00f0*/  LDC.64 R8, c[0x0][0x228] ;  /* 0x00008a00ff087b82 */ /* 0x000ea40000000a00 */
[----:B------:R-:W-:-:S03]  /*0100*/  LOP3.LUT R10, R10, 0xffffff80, RZ, 0xc0, !PT ;  /* 0xffffff800a0a7812 */ /* 0x000fc600078ec0ff */
[----:B------:R-:W3:Y:S01]  /*0110*/  LDG.E.EL R4, desc[UR4][R4.64] ;  /* 0x0000000404047981 */ /* 0x000ee2000c2e1900 */
[----:B------:R-:W-:Y:S02]  /*0120*/  IADD3 R13, R11, -R10, RZ ;  /* 0x8000000a0b0d7210 */ /* 0x000fe40007ffe0ff */
[----:B------:R-:W5:Y:S03]  /*0130*/  LDC.64 R10, c[0x0][0x230] ;  /* 0x00008c00ff0a7b82 */ /* 0x000f660000000a00 */
[----:B----4-:R-:W-:-:S04]  /*0140*/  IMAD.WIDE R6, R13, 0x4, R6 ;  /* 0x000000040d067825 */ /* 0x010fc800078e0206 */
[C---:B-1----:R-:W-:Y:S02]  /*0150*/  IMAD.WIDE R2, R0.reuse, 0x4, R2 ;  /* 0x0000000400027825 */ /* 0x042fe400078e0202 */
[----:B------:R-:W3:Y:S04]  /*0160*/  LDG.E.EL R7, desc[UR4][R6.64] ;  /* 0x0000000406077981 */ /* 0x000ee8000c2e1900 */
[----:B------:R-:W4:Y:S01]  /*0170*/  LDG.E R2, desc[UR4][R2.64] ;  /* 0x0000000402027981 */ /* 0x000f22000c1e1900 */
[----:B--2---:R-:W-:-:S06]  /*0180*/  IMAD.WIDE R8, R0, 0x4, R8 ;  /* 0x0000000400087825 */ /* 0x004fcc00078e0208 */
[----:B------:R-:W2:Y:S01]  /*0190*/  LDG.E R8, desc[UR4][R8.64] ;  /* 0x0000000408087981 */ /* 0x000ea2000c1e1900 */
[----:B---3--:R-:W-:-:S04]  /*01a0*/  FADD R13, R4, R7 ;  /* 0x00000007040d7221 */ /* 0x008fc80000000000 */
[----:B----4-:R-:W-:Y:S01]  /*01b0*/  FADD R13, R2, R13 ;  /* 0x0000000d020d7221 */ /* 0x010fe20000000000 */
[----:B-----5:R-:W-:-:S04]  /*01c0*/  IMAD.WIDE R4, R0, 0x4, R10 ;  /* 0x0000000400047825 */ /* 0x020fc800078e020a */
[----:B--2---:R-:W-:Y:S01]  /*01d0*/  FADD R12, R8, R13 ;  /* 0x0000000d080c7221 */ /* 0x004fe20000000000 */
[----:B------:R-:W-:-:S04]  /*01e0*/  FSETP.GEU.AND P0, PT, R13, -R8, PT ;  /* 0x800000080d00720b */ /* 0x000fc80003f0e000 */
[----:B------:R-:W-:-:S05]  /*01f0*/  FSEL R11, R12, RZ, P0 ;  /* 0x000000ff0c0b7208 */ /* 0x000fca0000000000 */
[----:B------:R-:W-:Y:S01]  /*0200*/  STG.E desc[UR4][R4.64], R11 ;  /* 0x0000000b04007986 */ /* 0x000fe2000c101904 */
[----:B------:R-:W-:Y:S05]  /*0210*/  EXIT ;  /* 0x000000000000794d */ /* 0x000fea0003800000 */
.L_x_0:
[----:B------:R-:W-:-:S00]  /*0220*/  BRA `(.L_x_0) ;  /* 0xfffffffc00fc7947 */ /* 0x000fc0000383ffff */
[----:B------:R-:W-:-:S00]  /*0230*/  NOP ;  /* 0x0000000000007918 */ /* 0x000fc00000000000 */
        /* <DEDUP_REMOVED lines=12> */
.L_x_1:


//--------------------- .nv.constant0.triton_poi_fused_add_convolution_relu_13 --------------------------
	.section	.nv.constant0.triton_poi_fused_add_convolution_relu_13,"a",@progbits
	.sectionflags	@""
	.align	4
.nv.constant0.triton_poi_fused_add_convolution_relu_13:
	.zero		572
